//
// Generated by NVIDIA NVVM Compiler
//
// Compiler Build ID: CL-36424714
// Cuda compilation tools, release 13.0, V13.0.88
// Based on NVVM 20.0.0
//

.version 9.0
.target sm_100
.address_size 64

	// .globl	_Z4multPKfS0_Pf

.visible .entry _Z4multPKfS0_Pf(
	.param .u64 .ptr .align 1 _Z4multPKfS0_Pf_param_0,
	.param .u64 .ptr .align 1 _Z4multPKfS0_Pf_param_1,
	.param .u64 .ptr .align 1 _Z4multPKfS0_Pf_param_2
)
{
	.reg .pred 	%p<3>;
	.reg .b32 	%r<15>;
	.reg .b32 	%f<28>;
	.reg .b64 	%rd<24>;

	ld.param.u64 	%rd11, [_Z4multPKfS0_Pf_param_0];
	ld.param.u64 	%rd12, [_Z4multPKfS0_Pf_param_1];
	ld.param.u64 	%rd13, [_Z4multPKfS0_Pf_param_2];
	cvta.to.global.u64 	%rd14, %rd12;
	cvta.to.global.u64 	%rd15, %rd11;
	cvta.to.global.u64 	%rd1, %rd13;
	mov.u32 	%r6, %ntid.x;
	mov.u32 	%r7, %ctaid.x;
	mov.u32 	%r8, %tid.x;
	mad.lo.s32 	%r9, %r6, %r7, %r8;
	shl.b32 	%r10, %r9, 10;
	cvt.s64.s32 	%rd2, %r10;
	mul.wide.s32 	%rd16, %r10, 4;
	add.s64 	%rd17, %rd16, %rd15;
	add.s64 	%rd3, %rd17, 16;
	add.s64 	%rd4, %rd14, 16384;
	mov.b32 	%r13, 0;
$L__BB0_1:
	cvt.u64.u32 	%rd5, %r13;
	mul.wide.u32 	%rd18, %r13, 4;
	add.s64 	%rd22, %rd4, %rd18;
	mov.f32 	%f27, 0f00000000;
	mov.b32 	%r14, 0;
	mov.u64 	%rd23, %rd3;
$L__BB0_2:
	ld.global.f32 	%f4, [%rd23+-16];
	ld.global.f32 	%f5, [%rd22+-16384];
	fma.rn.f32 	%f6, %f4, %f5, %f27;
	ld.global.f32 	%f7, [%rd23+-12];
	ld.global.f32 	%f8, [%rd22+-12288];
	fma.rn.f32 	%f9, %f7, %f8, %f6;
	ld.global.f32 	%f10, [%rd23+-8];
	ld.global.f32 	%f11, [%rd22+-8192];
	fma.rn.f32 	%f12, %f10, %f11, %f9;
	ld.global.f32 	%f13, [%rd23+-4];
	ld.global.f32 	%f14, [%rd22+-4096];
	fma.rn.f32 	%f15, %f13, %f14, %f12;
	ld.global.f32 	%f16, [%rd23];
	ld.global.f32 	%f17, [%rd22];
	fma.rn.f32 	%f18, %f16, %f17, %f15;
	ld.global.f32 	%f19, [%rd23+4];
	ld.global.f32 	%f20, [%rd22+4096];
	fma.rn.f32 	%f21, %f19, %f20, %f18;
	ld.global.f32 	%f22, [%rd23+8];
	ld.global.f32 	%f23, [%rd22+8192];
	fma.rn.f32 	%f24, %f22, %f23, %f21;
	ld.global.f32 	%f25, [%rd23+12];
	ld.global.f32 	%f26, [%rd22+12288];
	fma.rn.f32 	%f27, %f25, %f26, %f24;
	add.s32 	%r14, %r14, 8;
	add.s64 	%rd23, %rd23, 32;
	add.s64 	%rd22, %rd22, 32768;
	setp.ne.s32 	%p1, %r14, 1024;
	@%p1 bra 	$L__BB0_2;
	cvt.u32.u64 	%r12, %rd5;
	add.s64 	%rd19, %rd5, %rd2;
	shl.b64 	%rd20, %rd19, 2;
	add.s64 	%rd21, %rd1, %rd20;
	st.global.f32 	[%rd21], %f27;
	add.s32 	%r13, %r12, 1;
	setp.ne.s32 	%p2, %r13, 1024;
	@%p2 bra 	$L__BB0_1;
	ret;

}


// ===== COMPILED SASS (sm_100) =====

	.target	sm_100

	.elftype	@"ET_EXEC"


//--------------------- .note.nv.tkinfo           --------------------------
	.section	.note.nv.tkinfo,"",@"SHT_NOTE"
	.sectionflags	@"SHF_NOTE_NV_TKINFO"
	.tkinfo
        /*0018*/ 	.word	0x00000002
        /*0030*/ 	.string	""
        /*0030*/ 	.string	"ptxas"
        /*0030*/ 	.string	"Cuda compilation tools, release 13.0, V13.0.88"
        /*0030*/ 	.string	"Build cuda_13.0.r13.0/compiler.36424714_0"
        /*0030*/ 	.string	"-arch sm_100 -m 64 "



//--------------------- .note.nv.cuinfo           --------------------------
	.section	.note.nv.cuinfo,"",@"SHT_NOTE"
	.sectionflags	@"SHF_NOTE_NV_CUINFO"
        /*0018*/ 	.short	0x0002
        /*001a*/ 	.short	0x0064
        /*001c*/ 	.short	0x0082
	.zero		2


//--------------------- .nv.info                  --------------------------
	.section	.nv.info,"",@"SHT_CUDA_INFO"
	.align	4


	//----- nvinfo : EIATTR_REGCOUNT
	.align		4
        /*0000*/ 	.byte	0x04, 0x2f
        /*0002*/ 	.short	(.L_1 - .L_0)
	.align		4
.L_0:
        /*0004*/ 	.word	index@(_Z4multPKfS0_Pf)
        /*0008*/ 	.word	0x0000001e


	//----- nvinfo : EIATTR_FRAME_SIZE
	.align		4
.L_1:
        /*000c*/ 	.byte	0x04, 0x11
        /*000e*/ 	.short	(.L_3 - .L_2)
	.align		4
.L_2:
        /*0010*/ 	.word	index@(_Z4multPKfS0_Pf)
        /*0014*/ 	.word	0x00000000


	//----- nvinfo : EIATTR_MIN_STACK_SIZE
	.align		4
.L_3:
        /*0018*/ 	.byte	0x04, 0x12
        /*001a*/ 	.short	(.L_5 - .L_4)
	.align		4
.L_4:
        /*001c*/ 	.word	index@(_Z4multPKfS0_Pf)
        /*0020*/ 	.word	0x00000000
.L_5:


//--------------------- .nv.compat                --------------------------
	.section	.nv.compat,"",@"SHT_CUDA_COMPAT_INFO"
	.align	4
        /*0000*/ 	.byte	0x02, 0x09, 0x00, 0x00, 0x02, 0x02, 0x01, 0x00, 0x02, 0x05, 0x05, 0x00, 0x03, 0x07, 0x01, 0x01
        /*0010*/ 	.byte	0x02, 0x03, 0x00, 0x00, 0x02, 0x06, 0x01, 0x00, 0x04, 0x0b, 0x08, 0x00, 0x09, 0x00, 0x00, 0x00
        /*0020*/ 	.byte	0x00, 0x00, 0x00, 0x00


//--------------------- .nv.info._Z4multPKfS0_Pf  --------------------------
	.section	.nv.info._Z4multPKfS0_Pf,"",@"SHT_CUDA_INFO"
	.sectionflags	@""
	.align	4


	//----- nvinfo : EIATTR_CUDA_API_VERSION
	.align		4
        /*0000*/ 	.byte	0x04, 0x37
        /*0002*/ 	.short	(.L_7 - .L_6)
.L_6:
        /*0004*/ 	.word	0x00000082


	//----- nvinfo : EIATTR_KPARAM_INFO
	.align		4
.L_7:
        /*0008*/ 	.byte	0x04, 0x17
        /*000a*/ 	.short	(.L_9 - .L_8)
.L_8:
        /*000c*/ 	.word	0x00000000
        /*0010*/ 	.short	0x0002
        /*0012*/ 	.short	0x0010
        /*0014*/ 	.byte	0x00, 0xf5, 0x21, 0x00


	//----- nvinfo : EIATTR_KPARAM_INFO
	.align		4
.L_9:
        /*0018*/ 	.byte	0x04, 0x17
        /*001a*/ 	.short	(.L_11 - .L_10)
.L_10:
        /*001c*/ 	.word	0x00000000
        /*0020*/ 	.short	0x0001
        /*0022*/ 	.short	0x0008
        /*0024*/ 	.byte	0x00, 0xf5, 0x21, 0x00


	//----- nvinfo : EIATTR_KPARAM_INFO
	.align		4
.L_11:
        /*0028*/ 	.byte	0x04, 0x17
        /*002a*/ 	.short	(.L_13 - .L_12)
.L_12:
        /*002c*/ 	.word	0x00000000
        /*0030*/ 	.short	0x0000
        /*0032*/ 	.short	0x0000
        /*0034*/ 	.byte	0x00, 0xf5, 0x21, 0x00


	//----- nvinfo : EIATTR_SPARSE_MMA_MASK
	.align		4
.L_13:
        /*0038*/ 	.byte	0x03, 0x50
        /*003a*/ 	.short	0x0000


	//----- nvinfo : EIATTR_MAXREG_COUNT
	.align		4
        /*003c*/ 	.byte	0x03, 0x1b
        /*003e*/ 	.short	0x00ff


	//----- nvinfo : EIATTR_MERCURY_ISA_VERSION
	.align		4
        /*0040*/ 	.byte	0x03, 0x5f
        /*0042*/ 	.short	0x0101


	//----- nvinfo : EIATTR_VRC_CTA_INIT_COUNT
	.align		4
        /*0044*/ 	.byte	0x02, 0x4a
	.zero		1
	.zero		1


	//----- nvinfo : EIATTR_EXIT_INSTR_OFFSETS
	.align		4
        /*0048*/ 	.byte	0x04, 0x1c
        /*004a*/ 	.short	(.L_15 - .L_14)


	//   ....[0]....
.L_14:
        /*004c*/ 	.word	0x00000e90


	//----- nvinfo : EIATTR_CBANK_PARAM_SIZE
	.align		4
.L_15:
        /*0050*/ 	.byte	0x03, 0x19
        /*0052*/ 	.short	0x0018


	//----- nvinfo : EIATTR_PARAM_CBANK
	.align		4
        /*0054*/ 	.byte	0x04, 0x0a
        /*0056*/ 	.short	(.L_17 - .L_16)
	.align		4
.L_16:
        /*0058*/ 	.word	index@(.nv.constant0._Z4multPKfS0_Pf)
        /*005c*/ 	.short	0x0380
        /*005e*/ 	.short	0x0018


	//----- nvinfo : EIATTR_SW_WAR
	.align		4
.L_17:
        /*0060*/ 	.byte	0x04, 0x36
        /*0062*/ 	.short	(.L_19 - .L_18)
.L_18:
        /*0064*/ 	.word	0x00000008
.L_19:


//--------------------- .nv.callgraph             --------------------------
	.section	.nv.callgraph,"",@"SHT_CUDA_CALLGRAPH"
	.align	4
	.sectionentsize	8
	.align		4
        /*0000*/ 	.word	0x00000000
	.align		4
        /*0004*/ 	.word	0xffffffff
	.align		4
        /*0008*/ 	.word	0x00000000
	.align		4
        /*000c*/ 	.word	0xfffffffe
	.align		4
        /*0010*/ 	.word	0x00000000
	.align		4
        /*0014*/ 	.word	0xfffffffd
	.align		4
        /*0018*/ 	.word	0x00000000
	.align		4
        /*001c*/ 	.word	0xfffffffc


//--------------------- .text._Z4multPKfS0_Pf     --------------------------
	.section	.text._Z4multPKfS0_Pf,"ax",@progbits
	.align	128
        .global         _Z4multPKfS0_Pf
        .type           _Z4multPKfS0_Pf,@function
        .size           _Z4multPKfS0_Pf,(.L_x_3 - _Z4multPKfS0_Pf)
        .other          _Z4multPKfS0_Pf,@"STO_CUDA_ENTRY STV_DEFAULT"
_Z4multPKfS0_Pf:
.text._Z4multPKfS0_Pf:
[----:B------:R-:W-:Y:S01]  /*0000*/  LDC R1, c[0x0][0x37c] ;  /* 0x0000df00ff017b82 */ /* 0x000fe20000000800 */
[----:B------:R-:W0:Y:S01]  /*0010*/  S2R R0, SR_CTAID.X ;  /* 0x0000000000007919 */ /* 0x000e220000002500 */
[----:B------:R-:W0:Y:S06]  /*0020*/  LDCU UR4, c[0x0][0x360] ;  /* 0x00006c00ff0477ac */ /* 0x000e2c0008000800 */
[----:B------:R-:W1:Y:S01]  /*0030*/  LDC.64 R2, c[0x0][0x380] ;  /* 0x0000e000ff027b82 */ /* 0x000e620000000a00 */
[----:B------:R-:W0:Y:S01]  /*0040*/  S2R R5, SR_TID.X ;  /* 0x0000000000057919 */ /* 0x000e220000002100 */
[----:B------:R-:W2:Y:S01]  /*0050*/  LDCU.64 UR6, c[0x0][0x388] ;  /* 0x00007100ff0677ac */ /* 0x000ea20008000a00 */
[----:B------:R-:W3:Y:S01]  /*0060*/  LDCU.64 UR10, c[0x0][0x358] ;  /* 0x00006b00ff0a77ac */ /* 0x000ee20008000a00 */
[----:B--2---:R-:W-:-:S04]  /*0070*/  UIADD3 UR6, UP0, UPT, UR6, 0x4000, URZ ;  /* 0x0000400006067890 */ /* 0x004fc8000ff1e0ff */
[----:B------:R-:W-:Y:S01]  /*0080*/  UIADD3.X UR7, UPT, UPT, URZ, UR7, URZ, UP0, !UPT ;  /* 0x00000007ff077290 */ /* 0x000fe200087fe4ff */
[----:B0-----:R-:W-:Y:S01]  /*0090*/  IMAD R0, R0, UR4, R5 ;  /* 0x0000000400007c24 */ /* 0x001fe2000f8e0205 */
[----:B------:R-:W-:-:S04]  /*00a0*/  UMOV UR4, URZ ;  /* 0x000000ff00047c82 */ /* 0x000fc80008000000 */
[----:B------:R-:W-:-:S05]  /*00b0*/  SHF.L.U32 R0, R0, 0xa, RZ ;  /* 0x0000000a00007819 */ /* 0x000fca00000006ff */
[----:B-1----:R-:W-:-:S03]  /*00c0*/  IMAD.WIDE R2, R0, 0x4, R2 ;  /* 0x0000000400027825 */ /* 0x002fc600078e0202 */
[----:B------:R-:W-:-:S04]  /*00d0*/  IADD3 R6, P0, PT, R2, 0x10, RZ ;  /* 0x0000001002067810 */ /* 0x000fc80007f1e0ff */
[----:B---3--:R-:W-:-:S09]  /*00e0*/  IADD3.X R7, PT, PT, RZ, R3, RZ, P0, !PT ;  /* 0x00000003ff077210 */ /* 0x008fd200007fe4ff */
.L_x_1:
[----:B------:R-:W-:Y:S01]  /*00f0*/  UIMAD.WIDE.U32 UR8, UR4, 0x4, UR6 ;  /* 0x00000004040878a5 */ /* 0x000fe2000f8e0006 */
[----:B0-----:R-:W-:Y:S01]  /*0100*/  HFMA2 R14, -RZ, RZ, 0, 0 ;  /* 0x00000000ff0e7431 */ /* 0x001fe200000001ff */
[----:B------:R-:W-:-:S04]  /*0110*/  UMOV UR5, URZ ;  /* 0x000000ff00057c82 */ /* 0x000fc80008000000 */
[----:B------:R-:W-:Y:S02]  /*0120*/  MOV R5, UR9 ;  /* 0x0000000900057c02 */ /* 0x000fe40008000f00 */
[----:B------:R-:W-:Y:S02]  /*0130*/  MOV R3, UR9 ;  /* 0x0000000900037c02 */ /* 0x000fe40008000f00 */
[----:B------:R-:W-:Y:S02]  /*0140*/  MOV R4, UR8 ;  /* 0x0000000800047c02 */ /* 0x000fe40008000f00 */
[----:B------:R-:W-:Y:S02]  /*0150*/  MOV R3, R5 ;  /* 0x0000000500037202 */ /* 0x000fe40000000f00 */
[----:B------:R-:W-:Y:S02]  /*0160*/  MOV R2, UR8 ;  /* 0x0000000800027c02 */ /* 0x000fe40008000f00 */
[----:B------:R-:W-:-:S02]  /*0170*/  MOV R4, R6 ;  /* 0x0000000600047202 */ /* 0x000fc40000000f00 */
[----:B------:R-:W-:-:S07]  /*0180*/  MOV R5, R7 ;  /* 0x0000000700057202 */ /* 0x000fce0000000f00 */
.L_x_0:
[----:B------:R-:W2:Y:S04]  /*0190*/  LDG.E R15, desc[UR10][R4.64+-0x10] ;  /* 0xfffff00a040f7981 */ /* 0x000ea8000c1e1900 */
[----:B------:R-:W2:Y:S04]  /*01a0*/  LDG.E R24, desc[UR10][R2.64+-0x4000] ;  /* 0xffc0000a02187981 */ /* 0x000ea8000c1e1900 */
[----:B------:R-:W3:Y:S04]  /*01b0*/  LDG.E R25, desc[UR10][R4.64+-0xc] ;  /* 0xfffff40a04197981 */ /* 0x000ee8000c1e1900 */
[----:B------:R-:W3:Y:S04]  /*01c0*/  LDG.E R26, desc[UR10][R2.64+-0x3000] ;  /* 0xffd0000a021a7981 */ /* 0x000ee8000c1e1900 */
[----:B------:R-:W4:Y:S04]  /*01d0*/  LDG.E R22, desc[UR10][R4.64+-0x8] ;  /* 0xfffff80a04167981 */ /* 0x000f28000c1e1900 */
[----:B------:R-:W4:Y:S04]  /*01e0*/  LDG.E R23, desc[UR10][R2.64+-0x2000] ;  /* 0xffe0000a02177981 */ /* 0x000f28000c1e1900 */
[----:B------:R-:W5:Y:S04]  /*01f0*/  LDG.E R20, desc[UR10][R4.64+-0x4] ;  /* 0xfffffc0a04147981 */ /* 0x000f68000c1e1900 */
        /* <DEDUP_REMOVED lines=10> */
[----:B------:R-:W5:Y:S01]  /*02a0*/  LDG.E R9, desc[UR10][R2.64+0x4000] ;  /* 0x0040000a02097981 */ /* 0x000f62000c1e1900 */
[----:B--2---:R-:W-:-:S03]  /*02b0*/  FFMA R24, R15, R24, R14 ;  /* 0x000000180f187223 */ /* 0x004fc6000000000e */
[----:B------:R-:W2:Y:S04]  /*02c0*/  LDG.E R14, desc[UR10][R4.64+0x14] ;  /* 0x0000140a040e7981 */ /* 0x000ea8000c1e1900 */
[----:B------:R-:W2:Y:S01]  /*02d0*/  LDG.E R15, desc[UR10][R2.64+0x5000] ;  /* 0x0050000a020f7981 */ /* 0x000ea2000c1e1900 */
[----:B---3--:R-:W-:-:S03]  /*02e0*/  FFMA R25, R25, R26, R24 ;  /* 0x0000001a19197223 */ /* 0x008fc60000000018 */
[----:B------:R-:W3:Y:S01]  /*02f0*/  LDG.E R24, desc[UR10][R4.64+0x1c] ;  /* 0x00001c0a04187981 */ /* 0x000ee2000c1e1900 */
[----:B----4-:R-:W-:-:S03]  /*0300*/  FFMA R25, R22, R23, R25 ;  /* 0x0000001716197223 */ /* 0x010fc60000000019 */
[----:B------:R-:W4:Y:S04]  /*0310*/  LDG.E R22, desc[UR10][R4.64+0x18] ;  /* 0x0000180a04167981 */ /* 0x000f28000c1e1900 */
[----:B------:R-:W4:Y:S01]  /*0320*/  LDG.E R23, desc[UR10][R2.64+0x6000] ;  /* 0x0060000a02177981 */ /* 0x000f22000c1e1900 */
[----:B-----5:R-:W-:-:S03]  /*0330*/  FFMA R21, R20, R21, R25 ;  /* 0x0000001514157223 */ /* 0x020fc60000000019 */
[----:B------:R-:W3:Y:S04]  /*0340*/  LDG.E R25, desc[UR10][R2.64+0x7000] ;  /* 0x0070000a02197981 */ /* 0x000ee8000c1e1900 */
[----:B------:R-:W5:Y:S01]  /*0350*/  LDG.E R20, desc[UR10][R4.64+0x20] ;  /* 0x0000200a04147981 */ /* 0x000f62000c1e1900 */
[----:B------:R-:W-:-:S03]  /*0360*/  FFMA R19, R18, R19, R21 ;  /* 0x0000001312137223 */ /* 0x000fc60000000015 */
[----:B------:R-:W5:Y:S04]  /*0370*/  LDG.E R21, desc[UR10][R2.64+0x8000] ;  /* 0x0080000a02157981 */ /* 0x000f68000c1e1900 */
        /* <DEDUP_REMOVED lines=12> */
[----:B------:R-:W5:Y:S04]  /*0440*/  LDG.E R8, desc[UR10][R4.64+0x34] ;  /* 0x0000340a04087981 */ /* 0x000f68000c1e1900 */
[----:B------:R-:W5:Y:S01]  /*0450*/  LDG.E R9, desc[UR10][R2.64+0xd000] ;  /* 0x00d0000a02097981 */ /* 0x000f62000c1e1900 */
[----:B--2---:R-:W-:-:S03]  /*0460*/  FFMA R27, R14, R15, R27 ;  /* 0x0000000f0e1b7223 */ /* 0x004fc6000000001b */
[----:B------:R-:W2:Y:S04]  /*0470*/  LDG.E R14, desc[UR10][R4.64+0x38] ;  /* 0x0000380a040e7981 */ /* 0x000ea8000c1e1900 */
[----:B------:R-:W2:Y:S01]  /*0480*/  LDG.E R15, desc[UR10][R2.64+0xe000] ;  /* 0x00e0000a020f7981 */ /* 0x000ea2000c1e1900 */
[----:B----4-:R-:W-:-:S03]  /*0490*/  FFMA R23, R22, R23, R27 ;  /* 0x0000001716177223 */ /* 0x010fc6000000001b */
[----:B------:R-:W4:Y:S01]  /*04a0*/  LDG.E R22, desc[UR10][R4.64+0x3c] ;  /* 0x00003c0a04167981 */ /* 0x000f22000c1e1900 */
[----:B---3--:R-:W-:-:S03]  /*04b0*/  FFMA R25, R24, R25, R23 ;  /* 0x0000001918197223 */ /* 0x008fc60000000017 */
[----:B------:R-:W4:Y:S04]  /*04c0*/  LDG.E R23, desc[UR10][R2.64+0xf000] ;  /* 0x00f0000a02177981 */ /* 0x000f28000c1e1900 */
[----:B------:R-:W3:Y:S01]  /*04d0*/  LDG.E R24, desc[UR10][R4.64+0x40] ;  /* 0x0000400a04187981 */ /* 0x000ee2000c1e1900 */
        /* <DEDUP_REMOVED lines=52> */
[----:B------:R-:W4:Y:S01]  /*0820*/  LDG.E R23, desc[UR10][R2.64+0x21000] ;  /* 0x0210000a02177981 */ /* 0x000f22000c1e1900 */
[----:B-----5:R-:W-:-:S03]  /*0830*/  FFMA R25, R20, R21, R25 ;  /* 0x0000001514197223 */ /* 0x020fc60000000019 */
[----:B------:R-:W3:Y:S04]  /*0840*/  LDG.E R20, desc[UR10][R4.64+0x88] ;  /* 0x0000880a04147981 */ /* 0x000ee8000c1e1900 */
[----:B------:R-:W3:Y:S01]  /*0850*/  LDG.E R21, desc[UR10][R2.64+0x22000] ;  /* 0x0220000a02157981 */ /* 0x000ee2000c1e1900 */
        /* <DEDUP_REMOVED lines=15> */
[----:B------:R-:W5:Y:S04]  /*0950*/  LDG.E R8, desc[UR10][R4.64+0xa0] ;  /* 0x0000a00a04087981 */ /* 0x000f68000c1e1900 */
[----:B------:R-:W5:Y:S01]  /*0960*/  LDG.E R11, desc[UR10][R2.64+0x28000] ;  /* 0x0280000a020b7981 */ /* 0x000f62000c1e1900 */
[----:B--2---:R-:W-:-:S03]  /*0970*/  FFMA R27, R15, R14, R26 ;  /* 0x0000000e0f1b7223 */ /* 0x004fc6000000001a */
[----:B------:R-:W2:Y:S04]  /*0980*/  LDG.E R15, desc[UR10][R4.64+0xa4] ;  /* 0x0000a40a040f7981 */ /* 0x000ea8000c1e1900 */
[----:B------:R-:W2:Y:S01]  /*0990*/  LDG.E R14, desc[UR10][R2.64+0x29000] ;  /* 0x0290000a020e7981 */ /* 0x000ea2000c1e1900 */
[----:B----4-:R-:W-:-:S04]  /*09a0*/  FFMA R23, R22, R23, R27 ;  /* 0x0000001716177223 */ /* 0x010fc8000000001b */
[----:B---3--:R-:W-:Y:S02]  /*09b0*/  FFMA R22, R20, R21, R23 ;  /* 0x0000001514167223 */ /* 0x008fe40000000017 */
[----:B------:R-:W3:Y:S04]  /*09c0*/  LDG.E R20, desc[UR10][R4.64+0xa8] ;  /* 0x0000a80a04147981 */ /* 0x000ee8000c1e1900 */
[----:B------:R-:W3:Y:S01]  /*09d0*/  LDG.E R21, desc[UR10][R2.64+0x2a000] ;  /* 0x02a0000a02157981 */ /* 0x000ee2000c1e1900 */
[----:B-----5:R-:W-:-:S03]  /*09e0*/  FFMA R22, R19, R18, R22 ;  /* 0x0000001213167223 */ /* 0x020fc60000000016 */
[----:B------:R-:W4:Y:S04]  /*09f0*/  LDG.E R18, desc[UR10][R4.64+0xac] ;  /* 0x0000ac0a04127981 */ /* 0x000f28000c1e1900 */
[----:B------:R-:W4:Y:S01]  /*0a00*/  LDG.E R19, desc[UR10][R2.64+0x2b000] ;  /* 0x02b0000a02137981 */ /* 0x000f22000c1e1900 */
        /* <DEDUP_REMOVED lines=20> */
[----:B---3--:R-:W-:-:S04]  /*0b50*/  FFMA R21, R20, R21, R27 ;  /* 0x0000001514157223 */ /* 0x008fc8000000001b */
[----:B----4-:R-:W-:Y:S02]  /*0b60*/  FFMA R21, R18, R19, R21 ;  /* 0x0000001312157223 */ /* 0x010fe40000000015 */
        /* <DEDUP_REMOVED lines=23> */
[----:B------:R0:W2:Y:S04]  /*0ce0*/  LDG.E R14, desc[UR10][R4.64+0xec] ;  /* 0x0000ec0a040e7981 */ /* 0x0000a8000c1e1900 */
[----:B------:R1:W2:Y:S01]  /*0cf0*/  LDG.E R15, desc[UR10][R2.64+0x3b000] ;  /* 0x03b0000a020f7981 */ /* 0x0002a2000c1e1900 */
[----:B------:R-:W-:-:S04]  /*0d00*/  UIADD3 UR5, UPT, UPT, UR5, 0x40, URZ ;  /* 0x0000004005057890 */ /* 0x000fc8000fffe0ff */
[----:B------:R-:W-:Y:S01]  /*0d10*/  UISETP.NE.AND UP0, UPT, UR5, 0x400, UPT ;  /* 0x000004000500788c */ /* 0x000fe2000bf05270 */
[----:B0-----:R-:W-:Y:S02]  /*0d20*/  IADD3 R4, P0, PT, R4, 0x100, RZ ;  /* 0x0000010004047810 */ /* 0x001fe40007f1e0ff */
[----:B-1----:R-:W-:Y:S01]  /*0d30*/  IADD3 R2, P1, PT, R2, 0x40000, RZ ;  /* 0x0004000002027810 */ /* 0x002fe20007f3e0ff */
[----:B---3--:R-:W-:-:S04]  /*0d40*/  FFMA R19, R19, R18, R26 ;  /* 0x0000001213137223 */ /* 0x008fc8000000001a */
[----:B----4-:R-:W-:-:S04]  /*0d50*/  FFMA R17, R16, R17, R19 ;  /* 0x0000001110117223 */ /* 0x010fc80000000013 */
[----:B-----5:R-:W-:-:S04]  /*0d60*/  FFMA R12, R12, R13, R17 ;  /* 0x0000000d0c0c7223 */ /* 0x020fc80000000011 */
[----:B------:R-:W-:-:S04]  /*0d70*/  FFMA R9, R9, R10, R12 ;  /* 0x0000000a09097223 */ /* 0x000fc8000000000c */
[----:B------:R-:W-:-:S04]  /*0d80*/  FFMA R9, R20, R21, R9 ;  /* 0x0000001514097223 */ /* 0x000fc80000000009 */
[----:B------:R-:W-:-:S04]  /*0d90*/  FFMA R9, R22, R23, R9 ;  /* 0x0000001716097223 */ /* 0x000fc80000000009 */
[----:B------:R-:W-:Y:S01]  /*0da0*/  FFMA R9, R24, R25, R9 ;  /* 0x0000001918097223 */ /* 0x000fe20000000009 */
[----:B------:R-:W-:Y:S02]  /*0db0*/  IADD3.X R5, PT, PT, RZ, R5, RZ, P0, !PT ;  /* 0x00000005ff057210 */ /* 0x000fe400007fe4ff */
[----:B------:R-:W-:Y:S01]  /*0dc0*/  IADD3.X R3, PT, PT, RZ, R3, RZ, P1, !PT ;  /* 0x00000003ff037210 */ /* 0x000fe20000ffe4ff */
[----:B------:R-:W-:-:S04]  /*0dd0*/  FFMA R9, R8, R11, R9 ;  /* 0x0000000b08097223 */ /* 0x000fc80000000009 */
[----:B--2---:R-:W-:Y:S01]  /*0de0*/  FFMA R14, R14, R15, R9 ;  /* 0x0000000f0e0e7223 */ /* 0x004fe20000000009 */
[----:B------:R-:W-:Y:S06]  /*0df0*/  BRA.U UP0, `(.L_x_0) ;  /* 0xfffffff100e47547 */ /* 0x000fec000b83ffff */
[----:B------:R-:W0:Y:S01]  /*0e00*/  LDCU.64 UR8, c[0x0][0x390] ;  /* 0x00007200ff0877ac */ /* 0x000e220008000a00 */
[----:B------:R-:W-:Y:S01]  /*0e10*/  IADD3 R3, P0, PT, R0, UR4, RZ ;  /* 0x0000000400037c10 */ /* 0x000fe2000ff1e0ff */
[----:B------:R-:W-:-:S03]  /*0e20*/  UIADD3 UR4, UPT, UPT, UR4, 0x1, URZ ;  /* 0x0000000104047890 */ /* 0x000fc6000fffe0ff */
[----:B------:R-:W-:Y:S01]  /*0e30*/  LEA.HI.X.SX32 R4, R0, RZ, 0x1, P0 ;  /* 0x000000ff00047211 */ /* 0x000fe200000f0eff */
[----:B------:R-:W-:Y:S01]  /*0e40*/  UISETP.NE.AND UP0, UPT, UR4, 0x400, UPT ;  /* 0x000004000400788c */ /* 0x000fe2000bf05270 */
[----:B0-----:R-:W-:-:S04]  /*0e50*/  LEA R2, P0, R3, UR8, 0x2 ;  /* 0x0000000803027c11 */ /* 0x001fc8000f8010ff */
[----:B------:R-:W-:-:S05]  /*0e60*/  LEA.HI.X R3, R3, UR9, R4, 0x2, P0 ;  /* 0x0000000903037c11 */ /* 0x000fca00080f1404 */
[----:B------:R0:W-:Y:S01]  /*0e70*/  STG.E desc[UR10][R2.64], R14 ;  /* 0x0000000e02007986 */ /* 0x0001e2000c10190a */
[----:B------:R-:W-:Y:S05]  /*0e80*/  BRA.U UP0, `(.L_x_1) ;  /* 0xfffffff100987547 */ /* 0x000fea000b83ffff */
[----:B------:R-:W-:Y:S05]  /*0e90*/  EXIT ;  /* 0x000000000000794d */ /* 0x000fea0003800000 */
.L_x_2:
[----:B------:R-:W-:-:S00]  /*0ea0*/  BRA `(.L_x_2) ;  /* 0xfffffffc00fc7947 */ /* 0x000fc0000383ffff */
[----:B------:R-:W-:-:S00]  /*0eb0*/  NOP ;  /* 0x0000000000007918 */ /* 0x000fc00000000000 */
        /* <DEDUP_REMOVED lines=12> */
.L_x_3:


//--------------------- .nv.shared.reserved.0     --------------------------
	.section	.nv.shared.reserved.0,"aw",@nobits
	.weak		__nv_reservedSMEM_offset_0_alias
	.size		__nv_reservedSMEM_offset_0_alias, 0, 64
	.other		__nv_reservedSMEM_offset_0_alias,@"STO_CUDA_RESERVED_SHARED STV_DEFAULT"
__nv_reservedSMEM_offset_0_alias:
	.zero		0
	.zero		64


//--------------------- .nv.constant0._Z4multPKfS0_Pf --------------------------
	.section	.nv.constant0._Z4multPKfS0_Pf,"a",@progbits
	.sectionflags	@""
	.align	4
.nv.constant0._Z4multPKfS0_Pf:
	.zero		920


//--------------------- SYMBOLS --------------------------

	.type		.nv.reservedSmem.offset0,@object
	.size		.nv.reservedSmem.offset0,0x4
